//
// Generated by NVIDIA NVVM Compiler
//
// Compiler Build ID: CL-36424714
// Cuda compilation tools, release 13.0, V13.0.88
// Based on NVVM 20.0.0
//

.version 9.0
.target sm_100
.address_size 64

	// .globl	_Z13double_kernelPKfPfii

.visible .entry _Z13double_kernelPKfPfii(
	.param .u64 .ptr .align 1 _Z13double_kernelPKfPfii_param_0,
	.param .u64 .ptr .align 1 _Z13double_kernelPKfPfii_param_1,
	.param .u32 _Z13double_kernelPKfPfii_param_2,
	.param .u32 _Z13double_kernelPKfPfii_param_3
)
{
	.reg .pred 	%p<4>;
	.reg .b32 	%r<14>;
	.reg .b32 	%f<3>;
	.reg .b64 	%rd<8>;

	ld.param.u64 	%rd1, [_Z13double_kernelPKfPfii_param_0];
	ld.param.u64 	%rd2, [_Z13double_kernelPKfPfii_param_1];
	ld.param.u32 	%r3, [_Z13double_kernelPKfPfii_param_2];
	ld.param.u32 	%r4, [_Z13double_kernelPKfPfii_param_3];
	mov.u32 	%r6, %ctaid.x;
	mov.u32 	%r7, %ntid.x;
	mov.u32 	%r8, %tid.x;
	mad.lo.s32 	%r1, %r6, %r7, %r8;
	mov.u32 	%r9, %ctaid.y;
	mov.u32 	%r10, %ntid.y;
	mov.u32 	%r11, %tid.y;
	mad.lo.s32 	%r12, %r9, %r10, %r11;
	setp.ge.s32 	%p1, %r1, %r3;
	setp.ge.s32 	%p2, %r12, %r4;
	or.pred  	%p3, %p1, %p2;
	@%p3 bra 	$L__BB0_2;
	cvta.to.global.u64 	%rd3, %rd1;
	cvta.to.global.u64 	%rd4, %rd2;
	mad.lo.s32 	%r13, %r3, %r12, %r1;
	mul.wide.s32 	%rd5, %r13, 4;
	add.s64 	%rd6, %rd3, %rd5;
	ld.global.f32 	%f1, [%rd6];
	add.f32 	%f2, %f1, %f1;
	add.s64 	%rd7, %rd4, %rd5;
	st.global.f32 	[%rd7], %f2;
$L__BB0_2:
	ret;

}


// ===== COMPILED SASS (sm_100) =====

	.target	sm_100

	.elftype	@"ET_EXEC"


//--------------------- .note.nv.tkinfo           --------------------------
	.section	.note.nv.tkinfo,"",@"SHT_NOTE"
	.sectionflags	@"SHF_NOTE_NV_TKINFO"
	.tkinfo
        /*0018*/ 	.word	0x00000002
        /*0030*/ 	.string	""
        /*0030*/ 	.string	"ptxas"
        /*0030*/ 	.string	"Cuda compilation tools, release 13.0, V13.0.88"
        /*0030*/ 	.string	"Build cuda_13.0.r13.0/compiler.36424714_0"
        /*0030*/ 	.string	"-arch sm_100 -m 64 "



//--------------------- .note.nv.cuinfo           --------------------------
	.section	.note.nv.cuinfo,"",@"SHT_NOTE"
	.sectionflags	@"SHF_NOTE_NV_CUINFO"
        /*0018*/ 	.short	0x0002
        /*001a*/ 	.short	0x0064
        /*001c*/ 	.short	0x0082
	.zero		2


//--------------------- .nv.info                  --------------------------
	.section	.nv.info,"",@"SHT_CUDA_INFO"
	.align	4


	//----- nvinfo : EIATTR_REGCOUNT
	.align		4
        /*0000*/ 	.byte	0x04, 0x2f
        /*0002*/ 	.short	(.L_1 - .L_0)
	.align		4
.L_0:
        /*0004*/ 	.word	index@(_Z13double_kernelPKfPfii)
        /*0008*/ 	.word	0x0000000a


	//----- nvinfo : EIATTR_FRAME_SIZE
	.align		4
.L_1:
        /*000c*/ 	.byte	0x04, 0x11
        /*000e*/ 	.short	(.L_3 - .L_2)
	.align		4
.L_2:
        /*0010*/ 	.word	index@(_Z13double_kernelPKfPfii)
        /*0014*/ 	.word	0x00000000


	//----- nvinfo : EIATTR_MIN_STACK_SIZE
	.align		4
.L_3:
        /*0018*/ 	.byte	0x04, 0x12
        /*001a*/ 	.short	(.L_5 - .L_4)
	.align		4
.L_4:
        /*001c*/ 	.word	index@(_Z13double_kernelPKfPfii)
        /*0020*/ 	.word	0x00000000
.L_5:


//--------------------- .nv.compat                --------------------------
	.section	.nv.compat,"",@"SHT_CUDA_COMPAT_INFO"
	.align	4
        /*0000*/ 	.byte	0x02, 0x09, 0x00, 0x00, 0x02, 0x02, 0x01, 0x00, 0x02, 0x05, 0x05, 0x00, 0x03, 0x07, 0x01, 0x01
        /*0010*/ 	.byte	0x02, 0x03, 0x00, 0x00, 0x02, 0x06, 0x01, 0x00, 0x04, 0x0b, 0x08, 0x00, 0x09, 0x00, 0x00, 0x00
        /*0020*/ 	.byte	0x00, 0x00, 0x00, 0x00


//--------------------- .nv.info._Z13double_kernelPKfPfii --------------------------
	.section	.nv.info._Z13double_kernelPKfPfii,"",@"SHT_CUDA_INFO"
	.sectionflags	@""
	.align	4


	//----- nvinfo : EIATTR_CUDA_API_VERSION
	.align		4
        /*0000*/ 	.byte	0x04, 0x37
        /*0002*/ 	.short	(.L_7 - .L_6)
.L_6:
        /*0004*/ 	.word	0x00000082


	//----- nvinfo : EIATTR_KPARAM_INFO
	.align		4
.L_7:
        /*0008*/ 	.byte	0x04, 0x17
        /*000a*/ 	.short	(.L_9 - .L_8)
.L_8:
        /*000c*/ 	.word	0x00000000
        /*0010*/ 	.short	0x0003
        /*0012*/ 	.short	0x0014
        /*0014*/ 	.byte	0x00, 0xf0, 0x11, 0x00


	//----- nvinfo : EIATTR_KPARAM_INFO
	.align		4
.L_9:
        /*0018*/ 	.byte	0x04, 0x17
        /*001a*/ 	.short	(.L_11 - .L_10)
.L_10:
        /*001c*/ 	.word	0x00000000
        /*0020*/ 	.short	0x0002
        /*0022*/ 	.short	0x0010
        /*0024*/ 	.byte	0x00, 0xf0, 0x11, 0x00


	//----- nvinfo : EIATTR_KPARAM_INFO
	.align		4
.L_11:
        /*0028*/ 	.byte	0x04, 0x17
        /*002a*/ 	.short	(.L_13 - .L_12)
.L_12:
        /*002c*/ 	.word	0x00000000
        /*0030*/ 	.short	0x0001
        /*0032*/ 	.short	0x0008
        /*0034*/ 	.byte	0x00, 0xf5, 0x21, 0x00


	//----- nvinfo : EIATTR_KPARAM_INFO
	.align		4
.L_13:
        /*0038*/ 	.byte	0x04, 0x17
        /*003a*/ 	.short	(.L_15 - .L_14)
.L_14:
        /*003c*/ 	.word	0x00000000
        /*0040*/ 	.short	0x0000
        /*0042*/ 	.short	0x0000
        /*0044*/ 	.byte	0x00, 0xf5, 0x21, 0x00


	//----- nvinfo : EIATTR_SPARSE_MMA_MASK
	.align		4
.L_15:
        /*0048*/ 	.byte	0x03, 0x50
        /*004a*/ 	.short	0x0000


	//----- nvinfo : EIATTR_MAXREG_COUNT
	.align		4
        /*004c*/ 	.byte	0x03, 0x1b
        /*004e*/ 	.short	0x00ff


	//----- nvinfo : EIATTR_MERCURY_ISA_VERSION
	.align		4
        /*0050*/ 	.byte	0x03, 0x5f
        /*0052*/ 	.short	0x0101


	//----- nvinfo : EIATTR_VRC_CTA_INIT_COUNT
	.align		4
        /*0054*/ 	.byte	0x02, 0x4a
	.zero		1
	.zero		1


	//----- nvinfo : EIATTR_EXIT_INSTR_OFFSETS
	.align		4
        /*0058*/ 	.byte	0x04, 0x1c
        /*005a*/ 	.short	(.L_17 - .L_16)


	//   ....[0]....
.L_16:
        /*005c*/ 	.word	0x000000c0


	//   ....[1]....
        /*0060*/ 	.word	0x00000160


	//----- nvinfo : EIATTR_CBANK_PARAM_SIZE
	.align		4
.L_17:
        /*0064*/ 	.byte	0x03, 0x19
        /*0066*/ 	.short	0x0018


	//----- nvinfo : EIATTR_PARAM_CBANK
	.align		4
        /*0068*/ 	.byte	0x04, 0x0a
        /*006a*/ 	.short	(.L_19 - .L_18)
	.align		4
.L_18:
        /*006c*/ 	.word	index@(.nv.constant0._Z13double_kernelPKfPfii)
        /*0070*/ 	.short	0x0380
        /*0072*/ 	.short	0x0018


	//----- nvinfo : EIATTR_SW_WAR
	.align		4
.L_19:
        /*0074*/ 	.byte	0x04, 0x36
        /*0076*/ 	.short	(.L_21 - .L_20)
.L_20:
        /*0078*/ 	.word	0x00000008
.L_21:


//--------------------- .nv.callgraph             --------------------------
	.section	.nv.callgraph,"",@"SHT_CUDA_CALLGRAPH"
	.align	4
	.sectionentsize	8
	.align		4
        /*0000*/ 	.word	0x00000000
	.align		4
        /*0004*/ 	.word	0xffffffff
	.align		4
        /*0008*/ 	.word	0x00000000
	.align		4
        /*000c*/ 	.word	0xfffffffe
	.align		4
        /*0010*/ 	.word	0x00000000
	.align		4
        /*0014*/ 	.word	0xfffffffd
	.align		4
        /*0018*/ 	.word	0x00000000
	.align		4
        /*001c*/ 	.word	0xfffffffc


//--------------------- .text._Z13double_kernelPKfPfii --------------------------
	.section	.text._Z13double_kernelPKfPfii,"ax",@progbits
	.align	128
        .global         _Z13double_kernelPKfPfii
        .type           _Z13double_kernelPKfPfii,@function
        .size           _Z13double_kernelPKfPfii,(.L_x_1 - _Z13double_kernelPKfPfii)
        .other          _Z13double_kernelPKfPfii,@"STO_CUDA_ENTRY STV_DEFAULT"
_Z13double_kernelPKfPfii:
.text._Z13double_kernelPKfPfii:
[----:B------:R-:W-:Y:S01]  /*0000*/  LDC R1, c[0x0][0x37c] ;  /* 0x0000df00ff017b82 */ /* 0x000fe20000000800 */
[----:B------:R-:W0:Y:S07]  /*0010*/  S2R R2, SR_TID.Y ;  /* 0x0000000000027919 */ /* 0x000e2e0000002200 */
[----:B------:R-:W1:Y:S01]  /*0020*/  LDC R0, c[0x0][0x360] ;  /* 0x0000d800ff007b82 */ /* 0x000e620000000800 */
[----:B------:R-:W2:Y:S01]  /*0030*/  LDCU.64 UR6, c[0x0][0x390] ;  /* 0x00007200ff0677ac */ /* 0x000ea20008000a00 */
[----:B------:R-:W1:Y:S06]  /*0040*/  S2R R3, SR_TID.X ;  /* 0x0000000000037919 */ /* 0x000e6c0000002100 */
[----:B------:R-:W0:Y:S08]  /*0050*/  S2UR UR5, SR_CTAID.Y ;  /* 0x00000000000579c3 */ /* 0x000e300000002600 */
[----:B------:R-:W0:Y:S08]  /*0060*/  LDC R5, c[0x0][0x364] ;  /* 0x0000d900ff057b82 */ /* 0x000e300000000800 */
[----:B------:R-:W1:Y:S01]  /*0070*/  S2UR UR4, SR_CTAID.X ;  /* 0x00000000000479c3 */ /* 0x000e620000002500 */
[----:B0-----:R-:W-:-:S05]  /*0080*/  IMAD R5, R5, UR5, R2 ;  /* 0x0000000505057c24 */ /* 0x001fca000f8e0202 */
[----:B--2---:R-:W-:Y:S01]  /*0090*/  ISETP.GE.AND P0, PT, R5, UR7, PT ;  /* 0x0000000705007c0c */ /* 0x004fe2000bf06270 */
[----:B-1----:R-:W-:-:S05]  /*00a0*/  IMAD R0, R0, UR4, R3 ;  /* 0x0000000400007c24 */ /* 0x002fca000f8e0203 */
[----:B------:R-:W-:-:S13]  /*00b0*/  ISETP.GE.OR P0, PT, R0, UR6, P0 ;  /* 0x0000000600007c0c */ /* 0x000fda0008706670 */
[----:B------:R-:W-:Y:S05]  /*00c0*/  @P0 EXIT ;  /* 0x000000000000094d */ /* 0x000fea0003800000 */
[----:B------:R-:W0:Y:S01]  /*00d0*/  LDC.64 R2, c[0x0][0x380] ;  /* 0x0000e000ff027b82 */ /* 0x000e220000000a00 */
[----:B------:R-:W1:Y:S01]  /*00e0*/  LDCU.64 UR4, c[0x0][0x358] ;  /* 0x00006b00ff0477ac */ /* 0x000e620008000a00 */
[----:B------:R-:W-:-:S06]  /*00f0*/  IMAD R7, R5, UR6, R0 ;  /* 0x0000000605077c24 */ /* 0x000fcc000f8e0200 */
[----:B------:R-:W2:Y:S01]  /*0100*/  LDC.64 R4, c[0x0][0x388] ;  /* 0x0000e200ff047b82 */ /* 0x000ea20000000a00 */
[----:B0-----:R-:W-:-:S06]  /*0110*/  IMAD.WIDE R2, R7, 0x4, R2 ;  /* 0x0000000407027825 */ /* 0x001fcc00078e0202 */
[----:B-1----:R-:W3:Y:S01]  /*0120*/  LDG.E R2, desc[UR4][R2.64] ;  /* 0x0000000402027981 */ /* 0x002ee2000c1e1900 */
[----:B--2---:R-:W-:-:S04]  /*0130*/  IMAD.WIDE R4, R7, 0x4, R4 ;  /* 0x0000000407047825 */ /* 0x004fc800078e0204 */
[----:B---3--:R-:W-:-:S05]  /*0140*/  FADD R7, R2, R2 ;  /* 0x0000000202077221 */ /* 0x008fca0000000000 */
[----:B------:R-:W-:Y:S01]  /*0150*/  STG.E desc[UR4][R4.64], R7 ;  /* 0x0000000704007986 */ /* 0x000fe2000c101904 */
[----:B------:R-:W-:Y:S05]  /*0160*/  EXIT ;  /* 0x000000000000794d */ /* 0x000fea0003800000 */
.L_x_0:
[----:B------:R-:W-:-:S00]  /*0170*/  BRA `(.L_x_0) ;  /* 0xfffffffc00fc7947 */ /* 0x000fc0000383ffff */
[----:B------:R-:W-:-:S00]  /*0180*/  NOP ;  /* 0x0000000000007918 */ /* 0x000fc00000000000 */
[----:B------:R-:W-:-:S00]  /*0190*/  NOP ;  /* 0x0000000000007918 */ /* 0x000fc00000000000 */
[----:B------:R-:W-:-:S00]  /*01a0*/  NOP ;  /* 0x0000000000007918 */ /* 0x000fc00000000000 */
[----:B------:R-:W-:-:S00]  /*01b0*/  NOP ;  /* 0x0000000000007918 */ /* 0x000fc00000000000 */
[----:B------:R-:W-:-:S00]  /*01c0*/  NOP ;  /* 0x0000000000007918 */ /* 0x000fc00000000000 */
[----:B------:R-:W-:-:S00]  /*01d0*/  NOP ;  /* 0x0000000000007918 */ /* 0x000fc00000000000 */
[----:B------:R-:W-:-:S00]  /*01e0*/  NOP ;  /* 0x0000000000007918 */ /* 0x000fc00000000000 */
[----:B------:R-:W-:-:S00]  /*01f0*/  NOP ;  /* 0x0000000000007918 */ /* 0x000fc00000000000 */
.L_x_1:


//--------------------- .nv.shared.reserved.0     --------------------------
	.section	.nv.shared.reserved.0,"aw",@nobits
	.weak		__nv_reservedSMEM_offset_0_alias
	.size		__nv_reservedSMEM_offset_0_alias, 0, 64
	.other		__nv_reservedSMEM_offset_0_alias,@"STO_CUDA_RESERVED_SHARED STV_DEFAULT"
__nv_reservedSMEM_offset_0_alias:
	.zero		0
	.zero		64


//--------------------- .nv.constant0._Z13double_kernelPKfPfii --------------------------
	.section	.nv.constant0._Z13double_kernelPKfPfii,"a",@progbits
	.sectionflags	@""
	.align	4
.nv.constant0._Z13double_kernelPKfPfii:
	.zero		920


//--------------------- SYMBOLS --------------------------

	.type		.nv.reservedSmem.offset0,@object
	.size		.nv.reservedSmem.offset0,0x4
